//
// Generated by NVIDIA NVVM Compiler
//
// Compiler Build ID: CL-36424714
// Cuda compilation tools, release 13.0, V13.0.88
// Based on NVVM 20.0.0
//

.version 9.0
.target sm_100
.address_size 64

	// .globl	_Z3ELUPKfPfiif

.visible .entry _Z3ELUPKfPfiif(
	.param .u64 .ptr .align 1 _Z3ELUPKfPfiif_param_0,
	.param .u64 .ptr .align 1 _Z3ELUPKfPfiif_param_1,
	.param .u32 _Z3ELUPKfPfiif_param_2,
	.param .u32 _Z3ELUPKfPfiif_param_3,
	.param .f32 _Z3ELUPKfPfiif_param_4
)
{
	.reg .pred 	%p<6>;
	.reg .b32 	%r<11>;
	.reg .b32 	%f<9>;
	.reg .b64 	%rd<9>;

	ld.param.u64 	%rd3, [_Z3ELUPKfPfiif_param_0];
	ld.param.u64 	%rd4, [_Z3ELUPKfPfiif_param_1];
	ld.param.u32 	%r9, [_Z3ELUPKfPfiif_param_2];
	ld.param.u32 	%r8, [_Z3ELUPKfPfiif_param_3];
	ld.param.f32 	%f4, [_Z3ELUPKfPfiif_param_4];
	mov.u32 	%r10, %tid.x;
	mov.u32 	%r2, %ctaid.x;
	setp.ge.s32 	%p1, %r2, %r9;
	setp.ge.s32 	%p2, %r10, %r8;
	or.pred  	%p3, %p1, %p2;
	@%p3 bra 	$L__BB0_5;
	mov.u32 	%r3, %ntid.x;
	mul.lo.s32 	%r4, %r8, %r2;
	cvta.to.global.u64 	%rd1, %rd3;
	cvta.to.global.u64 	%rd2, %rd4;
$L__BB0_2:
	add.s32 	%r6, %r10, %r4;
	mul.wide.s32 	%rd5, %r6, 4;
	add.s64 	%rd6, %rd1, %rd5;
	ld.global.f32 	%f8, [%rd6];
	setp.gt.f32 	%p4, %f8, 0f00000000;
	@%p4 bra 	$L__BB0_4;
	mul.f32 	%f5, %f8, 0f3FB8AA3B;
	ex2.approx.f32 	%f6, %f5;
	add.f32 	%f7, %f6, 0fBF800000;
	mul.f32 	%f8, %f4, %f7;
$L__BB0_4:
	add.s64 	%rd8, %rd2, %rd5;
	st.global.f32 	[%rd8], %f8;
	add.s32 	%r10, %r10, %r3;
	setp.lt.s32 	%p5, %r10, %r8;
	@%p5 bra 	$L__BB0_2;
$L__BB0_5:
	ret;

}


// ===== COMPILED SASS (sm_100) =====

	.target	sm_100

	.elftype	@"ET_EXEC"


//--------------------- .note.nv.tkinfo           --------------------------
	.section	.note.nv.tkinfo,"",@"SHT_NOTE"
	.sectionflags	@"SHF_NOTE_NV_TKINFO"
	.tkinfo
        /*0018*/ 	.word	0x00000002
        /*0030*/ 	.string	""
        /*0030*/ 	.string	"ptxas"
        /*0030*/ 	.string	"Cuda compilation tools, release 13.0, V13.0.88"
        /*0030*/ 	.string	"Build cuda_13.0.r13.0/compiler.36424714_0"
        /*0030*/ 	.string	"-arch sm_100 -m 64 "



//--------------------- .note.nv.cuinfo           --------------------------
	.section	.note.nv.cuinfo,"",@"SHT_NOTE"
	.sectionflags	@"SHF_NOTE_NV_CUINFO"
        /*0018*/ 	.short	0x0002
        /*001a*/ 	.short	0x0064
        /*001c*/ 	.short	0x0082
	.zero		2


//--------------------- .nv.info                  --------------------------
	.section	.nv.info,"",@"SHT_CUDA_INFO"
	.align	4


	//----- nvinfo : EIATTR_REGCOUNT
	.align		4
        /*0000*/ 	.byte	0x04, 0x2f
        /*0002*/ 	.short	(.L_1 - .L_0)
	.align		4
.L_0:
        /*0004*/ 	.word	index@(_Z3ELUPKfPfiif)
        /*0008*/ 	.word	0x0000000e


	//----- nvinfo : EIATTR_FRAME_SIZE
	.align		4
.L_1:
        /*000c*/ 	.byte	0x04, 0x11
        /*000e*/ 	.short	(.L_3 - .L_2)
	.align		4
.L_2:
        /*0010*/ 	.word	index@(_Z3ELUPKfPfiif)
        /*0014*/ 	.word	0x00000000


	//----- nvinfo : EIATTR_MIN_STACK_SIZE
	.align		4
.L_3:
        /*0018*/ 	.byte	0x04, 0x12
        /*001a*/ 	.short	(.L_5 - .L_4)
	.align		4
.L_4:
        /*001c*/ 	.word	index@(_Z3ELUPKfPfiif)
        /*0020*/ 	.word	0x00000000
.L_5:


//--------------------- .nv.compat                --------------------------
	.section	.nv.compat,"",@"SHT_CUDA_COMPAT_INFO"
	.align	4
        /*0000*/ 	.byte	0x02, 0x09, 0x00, 0x00, 0x02, 0x02, 0x01, 0x00, 0x02, 0x05, 0x05, 0x00, 0x03, 0x07, 0x01, 0x01
        /*0010*/ 	.byte	0x02, 0x03, 0x00, 0x00, 0x02, 0x06, 0x01, 0x00, 0x04, 0x0b, 0x08, 0x00, 0x01, 0x00, 0x00, 0x00
        /*0020*/ 	.byte	0x00, 0x00, 0x00, 0x00


//--------------------- .nv.info._Z3ELUPKfPfiif   --------------------------
	.section	.nv.info._Z3ELUPKfPfiif,"",@"SHT_CUDA_INFO"
	.sectionflags	@""
	.align	4


	//----- nvinfo : EIATTR_CUDA_API_VERSION
	.align		4
        /*0000*/ 	.byte	0x04, 0x37
        /*0002*/ 	.short	(.L_7 - .L_6)
.L_6:
        /*0004*/ 	.word	0x00000082


	//----- nvinfo : EIATTR_KPARAM_INFO
	.align		4
.L_7:
        /*0008*/ 	.byte	0x04, 0x17
        /*000a*/ 	.short	(.L_9 - .L_8)
.L_8:
        /*000c*/ 	.word	0x00000000
        /*0010*/ 	.short	0x0004
        /*0012*/ 	.short	0x0018
        /*0014*/ 	.byte	0x00, 0xf0, 0x11, 0x00


	//----- nvinfo : EIATTR_KPARAM_INFO
	.align		4
.L_9:
        /*0018*/ 	.byte	0x04, 0x17
        /*001a*/ 	.short	(.L_11 - .L_10)
.L_10:
        /*001c*/ 	.word	0x00000000
        /*0020*/ 	.short	0x0003
        /*0022*/ 	.short	0x0014
        /*0024*/ 	.byte	0x00, 0xf0, 0x11, 0x00


	//----- nvinfo : EIATTR_KPARAM_INFO
	.align		4
.L_11:
        /*0028*/ 	.byte	0x04, 0x17
        /*002a*/ 	.short	(.L_13 - .L_12)
.L_12:
        /*002c*/ 	.word	0x00000000
        /*0030*/ 	.short	0x0002
        /*0032*/ 	.short	0x0010
        /*0034*/ 	.byte	0x00, 0xf0, 0x11, 0x00


	//----- nvinfo : EIATTR_KPARAM_INFO
	.align		4
.L_13:
        /*0038*/ 	.byte	0x04, 0x17
        /*003a*/ 	.short	(.L_15 - .L_14)
.L_14:
        /*003c*/ 	.word	0x00000000
        /*0040*/ 	.short	0x0001
        /*0042*/ 	.short	0x0008
        /*0044*/ 	.byte	0x00, 0xf5, 0x21, 0x00


	//----- nvinfo : EIATTR_KPARAM_INFO
	.align		4
.L_15:
        /*0048*/ 	.byte	0x04, 0x17
        /*004a*/ 	.short	(.L_17 - .L_16)
.L_16:
        /*004c*/ 	.word	0x00000000
        /*0050*/ 	.short	0x0000
        /*0052*/ 	.short	0x0000
        /*0054*/ 	.byte	0x00, 0xf5, 0x21, 0x00


	//----- nvinfo : EIATTR_SPARSE_MMA_MASK
	.align		4
.L_17:
        /*0058*/ 	.byte	0x03, 0x50
        /*005a*/ 	.short	0x0000


	//----- nvinfo : EIATTR_MAXREG_COUNT
	.align		4
        /*005c*/ 	.byte	0x03, 0x1b
        /*005e*/ 	.short	0x00ff


	//----- nvinfo : EIATTR_MERCURY_ISA_VERSION
	.align		4
        /*0060*/ 	.byte	0x03, 0x5f
        /*0062*/ 	.short	0x0101


	//----- nvinfo : EIATTR_VRC_CTA_INIT_COUNT
	.align		4
        /*0064*/ 	.byte	0x02, 0x4a
	.zero		1
	.zero		1


	//----- nvinfo : EIATTR_EXIT_INSTR_OFFSETS
	.align		4
        /*0068*/ 	.byte	0x04, 0x1c
        /*006a*/ 	.short	(.L_19 - .L_18)


	//   ....[0]....
.L_18:
        /*006c*/ 	.word	0x00000060


	//   ....[1]....
        /*0070*/ 	.word	0x00000200


	//----- nvinfo : EIATTR_CRS_STACK_SIZE
	.align		4
.L_19:
        /*0074*/ 	.byte	0x04, 0x1e
        /*0076*/ 	.short	(.L_21 - .L_20)
.L_20:
        /*0078*/ 	.word	0x00000000


	//----- nvinfo : EIATTR_CBANK_PARAM_SIZE
	.align		4
.L_21:
        /*007c*/ 	.byte	0x03, 0x19
        /*007e*/ 	.short	0x001c


	//----- nvinfo : EIATTR_PARAM_CBANK
	.align		4
        /*0080*/ 	.byte	0x04, 0x0a
        /*0082*/ 	.short	(.L_23 - .L_22)
	.align		4
.L_22:
        /*0084*/ 	.word	index@(.nv.constant0._Z3ELUPKfPfiif)
        /*0088*/ 	.short	0x0380
        /*008a*/ 	.short	0x001c


	//----- nvinfo : EIATTR_SW_WAR
	.align		4
.L_23:
        /*008c*/ 	.byte	0x04, 0x36
        /*008e*/ 	.short	(.L_25 - .L_24)
.L_24:
        /*0090*/ 	.word	0x00000008
.L_25:


//--------------------- .nv.callgraph             --------------------------
	.section	.nv.callgraph,"",@"SHT_CUDA_CALLGRAPH"
	.align	4
	.sectionentsize	8
	.align		4
        /*0000*/ 	.word	0x00000000
	.align		4
        /*0004*/ 	.word	0xffffffff
	.align		4
        /*0008*/ 	.word	0x00000000
	.align		4
        /*000c*/ 	.word	0xfffffffe
	.align		4
        /*0010*/ 	.word	0x00000000
	.align		4
        /*0014*/ 	.word	0xfffffffd
	.align		4
        /*0018*/ 	.word	0x00000000
	.align		4
        /*001c*/ 	.word	0xfffffffc


//--------------------- .text._Z3ELUPKfPfiif      --------------------------
	.section	.text._Z3ELUPKfPfiif,"ax",@progbits
	.align	128
        .global         _Z3ELUPKfPfiif
        .type           _Z3ELUPKfPfiif,@function
        .size           _Z3ELUPKfPfiif,(.L_x_4 - _Z3ELUPKfPfiif)
        .other          _Z3ELUPKfPfiif,@"STO_CUDA_ENTRY STV_DEFAULT"
_Z3ELUPKfPfiif:
.text._Z3ELUPKfPfiif:
[----:B------:R-:W-:Y:S01]  /*0000*/  LDC R1, c[0x0][0x37c] ;  /* 0x0000df00ff017b82 */ /* 0x000fe20000000800 */
[----:B------:R-:W0:Y:S07]  /*0010*/  S2R R0, SR_TID.X ;  /* 0x0000000000007919 */ /* 0x000e2e0000002100 */
[----:B------:R-:W0:Y:S08]  /*0020*/  LDC.64 R2, c[0x0][0x390] ;  /* 0x0000e400ff027b82 */ /* 0x000e300000000a00 */
[----:B------:R-:W1:Y:S01]  /*0030*/  S2UR UR4, SR_CTAID.X ;  /* 0x00000000000479c3 */ /* 0x000e620000002500 */
[----:B0-----:R-:W-:-:S04]  /*0040*/  ISETP.GE.AND P0, PT, R0, R3, PT ;  /* 0x000000030000720c */ /* 0x001fc80003f06270 */
[----:B-1----:R-:W-:-:S13]  /*0050*/  ISETP.LE.OR P0, PT, R2, UR4, P0 ;  /* 0x0000000402007c0c */ /* 0x002fda0008703670 */
[----:B------:R-:W-:Y:S05]  /*0060*/  @P0 EXIT ;  /* 0x000000000000094d */ /* 0x000fea0003800000 */
[----:B------:R-:W0:Y:S01]  /*0070*/  LDC R11, c[0x0][0x394] ;  /* 0x0000e500ff0b7b82 */ /* 0x000e220000000800 */
[----:B------:R-:W1:Y:S01]  /*0080*/  LDCU UR5, c[0x0][0x360] ;  /* 0x00006c00ff0577ac */ /* 0x000e620008000800 */
[----:B------:R-:W2:Y:S06]  /*0090*/  LDCU.64 UR6, c[0x0][0x358] ;  /* 0x00006b00ff0677ac */ /* 0x000eac0008000a00 */
[----:B------:R-:W3:Y:S01]  /*00a0*/  LDC.64 R6, c[0x0][0x380] ;  /* 0x0000e000ff067b82 */ /* 0x000ee20000000a00 */
[----:B------:R-:W4:Y:S07]  /*00b0*/  LDCU UR8, c[0x0][0x398] ;  /* 0x00007300ff0877ac */ /* 0x000f2e0008000800 */
[----:B------:R-:W0:Y:S02]  /*00c0*/  LDC.64 R8, c[0x0][0x388] ;  /* 0x0000e200ff087b82 */ /* 0x000e240000000a00 */
.L_x_2:
[----:B0-----:R-:W-:-:S04]  /*00d0*/  IMAD R5, R11, UR4, R0 ;  /* 0x000000040b057c24 */ /* 0x001fc8000f8e0200 */
[----:B---3--:R-:W-:-:S06]  /*00e0*/  IMAD.WIDE R2, R5, 0x4, R6 ;  /* 0x0000000405027825 */ /* 0x008fcc00078e0206 */
[----:B--2---:R-:W2:Y:S01]  /*00f0*/  LDG.E R3, desc[UR6][R2.64] ;  /* 0x0000000602037981 */ /* 0x004ea2000c1e1900 */
[----:B------:R-:W-:Y:S01]  /*0100*/  BSSY.RECONVERGENT B0, `(.L_x_0) ;  /* 0x000000b000007945 */ /* 0x000fe20003800200 */
[----:B------:R-:W-:Y:S01]  /*0110*/  IMAD.WIDE R4, R5, 0x4, R8 ;  /* 0x0000000405047825 */ /* 0x000fe200078e0208 */
[----:B--2---:R-:W-:-:S13]  /*0120*/  FSETP.GT.AND P0, PT, R3, RZ, PT ;  /* 0x000000ff0300720b */ /* 0x004fda0003f04000 */
[----:B------:R-:W-:Y:S05]  /*0130*/  @P0 BRA `(.L_x_1) ;  /* 0x00000000001c0947 */ /* 0x000fea0003800000 */
[----:B------:R-:W-:-:S05]  /*0140*/  FMUL R2, R3, 1.4426950216293334961 ;  /* 0x3fb8aa3b03027820 */ /* 0x000fca0000400000 */
[----:B------:R-:W-:-:S13]  /*0150*/  FSETP.GEU.AND P0, PT, R2, -126, PT ;  /* 0xc2fc00000200780b */ /* 0x000fda0003f0e000 */
[----:B------:R-:W-:-:S04]  /*0160*/  @!P0 FMUL R2, R2, 0.5 ;  /* 0x3f00000002028820 */ /* 0x000fc80000400000 */
[----:B------:R-:W0:Y:S02]  /*0170*/  MUFU.EX2 R3, R2 ;  /* 0x0000000200037308 */ /* 0x000e240000000800 */
[----:B0-----:R-:W-:-:S04]  /*0180*/  @!P0 FMUL R3, R3, R3 ;  /* 0x0000000303038220 */ /* 0x001fc80000400000 */
[----:B------:R-:W-:-:S04]  /*0190*/  FADD R3, R3, -1 ;  /* 0xbf80000003037421 */ /* 0x000fc80000000000 */
[----:B----4-:R-:W-:-:S07]  /*01a0*/  FMUL R3, R3, UR8 ;  /* 0x0000000803037c20 */ /* 0x010fce0008400000 */
.L_x_1:
[----:B-1--4-:R-:W-:Y:S05]  /*01b0*/  BSYNC.RECONVERGENT B0 ;  /* 0x0000000000007941 */ /* 0x012fea0003800200 */
.L_x_0:
[----:B------:R0:W-:Y:S01]  /*01c0*/  STG.E desc[UR6][R4.64], R3 ;  /* 0x0000000304007986 */ /* 0x0001e2000c101906 */
[----:B------:R-:W-:-:S04]  /*01d0*/  IADD3 R0, PT, PT, R0, UR5, RZ ;  /* 0x0000000500007c10 */ /* 0x000fc8000fffe0ff */
[----:B------:R-:W-:-:S13]  /*01e0*/  ISETP.GE.AND P0, PT, R0, R11, PT ;  /* 0x0000000b0000720c */ /* 0x000fda0003f06270 */
[----:B0-----:R-:W-:Y:S05]  /*01f0*/  @!P0 BRA `(.L_x_2) ;  /* 0xfffffffc00b48947 */ /* 0x001fea000383ffff */
[----:B------:R-:W-:Y:S05]  /*0200*/  EXIT ;  /* 0x000000000000794d */ /* 0x000fea0003800000 */
.L_x_3:
[----:B------:R-:W-:-:S00]  /*0210*/  BRA `(.L_x_3) ;  /* 0xfffffffc00fc7947 */ /* 0x000fc0000383ffff */
[----:B------:R-:W-:-:S00]  /*0220*/  NOP ;  /* 0x0000000000007918 */ /* 0x000fc00000000000 */
        /* <DEDUP_REMOVED lines=13> */
.L_x_4:


//--------------------- .nv.shared.reserved.0     --------------------------
	.section	.nv.shared.reserved.0,"aw",@nobits
	.weak		__nv_reservedSMEM_offset_0_alias
	.size		__nv_reservedSMEM_offset_0_alias, 0, 64
	.other		__nv_reservedSMEM_offset_0_alias,@"STO_CUDA_RESERVED_SHARED STV_DEFAULT"
__nv_reservedSMEM_offset_0_alias:
	.zero		0
	.zero		64


//--------------------- .nv.constant0._Z3ELUPKfPfiif --------------------------
	.section	.nv.constant0._Z3ELUPKfPfiif,"a",@progbits
	.sectionflags	@""
	.align	4
.nv.constant0._Z3ELUPKfPfiif:
	.zero		924


//--------------------- SYMBOLS --------------------------

	.type		.nv.reservedSmem.offset0,@object
	.size		.nv.reservedSmem.offset0,0x4
